//
// Generated by NVIDIA NVVM Compiler
//
// Compiler Build ID: CL-36424714
// Cuda compilation tools, release 13.0, V13.0.88
// Based on NVVM 20.0.0
//

.version 9.0
.target sm_100
.address_size 64

	// .globl	_ZN3cub18CUB_300001_SM_10006detail11EmptyKernelIvEEvv
.global .align 1 .b8 _ZN41_INTERNAL_c30f1795_4_k_cu_174dc9dd_2210714cuda3std3__45__cpo5beginE[1];
.global .align 1 .b8 _ZN41_INTERNAL_c30f1795_4_k_cu_174dc9dd_2210714cuda3std3__45__cpo3endE[1];
.global .align 1 .b8 _ZN41_INTERNAL_c30f1795_4_k_cu_174dc9dd_2210714cuda3std3__45__cpo6cbeginE[1];
.global .align 1 .b8 _ZN41_INTERNAL_c30f1795_4_k_cu_174dc9dd_2210714cuda3std3__45__cpo4cendE[1];
.global .align 1 .b8 _ZN41_INTERNAL_c30f1795_4_k_cu_174dc9dd_2210714cuda3std3__45__cpo6rbeginE[1];
.global .align 1 .b8 _ZN41_INTERNAL_c30f1795_4_k_cu_174dc9dd_2210714cuda3std3__45__cpo4rendE[1];
.global .align 1 .b8 _ZN41_INTERNAL_c30f1795_4_k_cu_174dc9dd_2210714cuda3std3__45__cpo7crbeginE[1];
.global .align 1 .b8 _ZN41_INTERNAL_c30f1795_4_k_cu_174dc9dd_2210714cuda3std3__45__cpo5crendE[1];
.global .align 1 .b8 _ZN41_INTERNAL_c30f1795_4_k_cu_174dc9dd_2210714cuda3std3__443_GLOBAL__N__c30f1795_4_k_cu_174dc9dd_2210716ignoreE[1];
.global .align 1 .b8 _ZN41_INTERNAL_c30f1795_4_k_cu_174dc9dd_2210714cuda3std3__419piecewise_constructE[1];
.global .align 1 .b8 _ZN41_INTERNAL_c30f1795_4_k_cu_174dc9dd_2210714cuda3std3__48in_placeE[1];
.global .align 1 .b8 _ZN41_INTERNAL_c30f1795_4_k_cu_174dc9dd_2210714cuda3std3__420unreachable_sentinelE[1];
.global .align 1 .b8 _ZN41_INTERNAL_c30f1795_4_k_cu_174dc9dd_2210714cuda3std3__47nulloptE[1];
.global .align 1 .b8 _ZN41_INTERNAL_c30f1795_4_k_cu_174dc9dd_2210714cuda3std3__48unexpectE[1];
.global .align 1 .b8 _ZN41_INTERNAL_c30f1795_4_k_cu_174dc9dd_2210714cuda3std6ranges3__45__cpo4swapE[1];
.global .align 1 .b8 _ZN41_INTERNAL_c30f1795_4_k_cu_174dc9dd_2210714cuda3std6ranges3__45__cpo9iter_moveE[1];
.global .align 1 .b8 _ZN41_INTERNAL_c30f1795_4_k_cu_174dc9dd_2210714cuda3std6ranges3__45__cpo5beginE[1];
.global .align 1 .b8 _ZN41_INTERNAL_c30f1795_4_k_cu_174dc9dd_2210714cuda3std6ranges3__45__cpo3endE[1];
.global .align 1 .b8 _ZN41_INTERNAL_c30f1795_4_k_cu_174dc9dd_2210714cuda3std6ranges3__45__cpo6cbeginE[1];
.global .align 1 .b8 _ZN41_INTERNAL_c30f1795_4_k_cu_174dc9dd_2210714cuda3std6ranges3__45__cpo4cendE[1];
.global .align 1 .b8 _ZN41_INTERNAL_c30f1795_4_k_cu_174dc9dd_2210714cuda3std6ranges3__45__cpo7advanceE[1];
.global .align 1 .b8 _ZN41_INTERNAL_c30f1795_4_k_cu_174dc9dd_2210714cuda3std6ranges3__45__cpo9iter_swapE[1];
.global .align 1 .b8 _ZN41_INTERNAL_c30f1795_4_k_cu_174dc9dd_2210714cuda3std6ranges3__45__cpo4nextE[1];
.global .align 1 .b8 _ZN41_INTERNAL_c30f1795_4_k_cu_174dc9dd_2210714cuda3std6ranges3__45__cpo4prevE[1];
.global .align 1 .b8 _ZN41_INTERNAL_c30f1795_4_k_cu_174dc9dd_2210714cuda3std6ranges3__45__cpo4dataE[1];
.global .align 1 .b8 _ZN41_INTERNAL_c30f1795_4_k_cu_174dc9dd_2210714cuda3std6ranges3__45__cpo5cdataE[1];
.global .align 1 .b8 _ZN41_INTERNAL_c30f1795_4_k_cu_174dc9dd_2210714cuda3std6ranges3__45__cpo4sizeE[1];
.global .align 1 .b8 _ZN41_INTERNAL_c30f1795_4_k_cu_174dc9dd_2210714cuda3std6ranges3__45__cpo5ssizeE[1];
.global .align 1 .b8 _ZN41_INTERNAL_c30f1795_4_k_cu_174dc9dd_2210714cuda3std6ranges3__45__cpo8distanceE[1];
.global .align 1 .b8 _ZN41_INTERNAL_c30f1795_4_k_cu_174dc9dd_2210716thrust24THRUST_300001_SM_1000_NS8cuda_cub3parE[1];
.global .align 1 .b8 _ZN41_INTERNAL_c30f1795_4_k_cu_174dc9dd_2210716thrust24THRUST_300001_SM_1000_NS8cuda_cub10par_nosyncE[1];
.global .align 1 .b8 _ZN41_INTERNAL_c30f1795_4_k_cu_174dc9dd_2210716thrust24THRUST_300001_SM_1000_NS6system6detail10sequential3seqE[1];
.global .align 1 .b8 _ZN41_INTERNAL_c30f1795_4_k_cu_174dc9dd_2210716thrust24THRUST_300001_SM_1000_NS12placeholders2_1E[1];
.global .align 1 .b8 _ZN41_INTERNAL_c30f1795_4_k_cu_174dc9dd_2210716thrust24THRUST_300001_SM_1000_NS12placeholders2_2E[1];
.global .align 1 .b8 _ZN41_INTERNAL_c30f1795_4_k_cu_174dc9dd_2210716thrust24THRUST_300001_SM_1000_NS12placeholders2_3E[1];
.global .align 1 .b8 _ZN41_INTERNAL_c30f1795_4_k_cu_174dc9dd_2210716thrust24THRUST_300001_SM_1000_NS12placeholders2_4E[1];
.global .align 1 .b8 _ZN41_INTERNAL_c30f1795_4_k_cu_174dc9dd_2210716thrust24THRUST_300001_SM_1000_NS12placeholders2_5E[1];
.global .align 1 .b8 _ZN41_INTERNAL_c30f1795_4_k_cu_174dc9dd_2210716thrust24THRUST_300001_SM_1000_NS12placeholders2_6E[1];
.global .align 1 .b8 _ZN41_INTERNAL_c30f1795_4_k_cu_174dc9dd_2210716thrust24THRUST_300001_SM_1000_NS12placeholders2_7E[1];
.global .align 1 .b8 _ZN41_INTERNAL_c30f1795_4_k_cu_174dc9dd_2210716thrust24THRUST_300001_SM_1000_NS12placeholders2_8E[1];
.global .align 1 .b8 _ZN41_INTERNAL_c30f1795_4_k_cu_174dc9dd_2210716thrust24THRUST_300001_SM_1000_NS12placeholders2_9E[1];
.global .align 1 .b8 _ZN41_INTERNAL_c30f1795_4_k_cu_174dc9dd_2210716thrust24THRUST_300001_SM_1000_NS12placeholders3_10E[1];
.global .align 1 .b8 _ZN41_INTERNAL_c30f1795_4_k_cu_174dc9dd_2210716thrust24THRUST_300001_SM_1000_NS3seqE[1];

.visible .entry _ZN3cub18CUB_300001_SM_10006detail11EmptyKernelIvEEvv()
{


	ret;

}


// ===== COMPILED SASS (sm_100) =====

	.target	sm_100

	.elftype	@"ET_EXEC"


//--------------------- .note.nv.tkinfo           --------------------------
	.section	.note.nv.tkinfo,"",@"SHT_NOTE"
	.sectionflags	@"SHF_NOTE_NV_TKINFO"
	.tkinfo
        /*0018*/ 	.word	0x00000002
        /*0030*/ 	.string	""
        /*0030*/ 	.string	"ptxas"
        /*0030*/ 	.string	"Cuda compilation tools, release 13.0, V13.0.88"
        /*0030*/ 	.string	"Build cuda_13.0.r13.0/compiler.36424714_0"
        /*0030*/ 	.string	"-arch sm_100 -m 64 "



//--------------------- .note.nv.cuinfo           --------------------------
	.section	.note.nv.cuinfo,"",@"SHT_NOTE"
	.sectionflags	@"SHF_NOTE_NV_CUINFO"
        /*0018*/ 	.short	0x0002
        /*001a*/ 	.short	0x0064
        /*001c*/ 	.short	0x0082
	.zero		2


//--------------------- .nv.info                  --------------------------
	.section	.nv.info,"",@"SHT_CUDA_INFO"
	.align	4


	//----- nvinfo : EIATTR_REGCOUNT
	.align		4
        /*0000*/ 	.byte	0x04, 0x2f
        /*0002*/ 	.short	(.L_44 - .L_43)
	.align		4
.L_43:
        /*0004*/ 	.word	index@(_ZN3cub18CUB_300001_SM_10006detail11EmptyKernelIvEEvv)
        /*0008*/ 	.word	0x00000004


	//----- nvinfo : EIATTR_FRAME_SIZE
	.align		4
.L_44:
        /*000c*/ 	.byte	0x04, 0x11
        /*000e*/ 	.short	(.L_46 - .L_45)
	.align		4
.L_45:
        /*0010*/ 	.word	index@(_ZN3cub18CUB_300001_SM_10006detail11EmptyKernelIvEEvv)
        /*0014*/ 	.word	0x00000000


	//----- nvinfo : EIATTR_MIN_STACK_SIZE
	.align		4
.L_46:
        /*0018*/ 	.byte	0x04, 0x12
        /*001a*/ 	.short	(.L_48 - .L_47)
	.align		4
.L_47:
        /*001c*/ 	.word	index@(_ZN3cub18CUB_300001_SM_10006detail11EmptyKernelIvEEvv)
        /*0020*/ 	.word	0x00000000
.L_48:


//--------------------- .nv.compat                --------------------------
	.section	.nv.compat,"",@"SHT_CUDA_COMPAT_INFO"
	.align	4
        /*0000*/ 	.byte	0x02, 0x09, 0x00, 0x00, 0x02, 0x02, 0x01, 0x00, 0x02, 0x05, 0x05, 0x00, 0x03, 0x07, 0x01, 0x01
        /*0010*/ 	.byte	0x02, 0x03, 0x00, 0x00, 0x02, 0x06, 0x01, 0x00, 0x04, 0x0b, 0x08, 0x00, 0x09, 0x00, 0x00, 0x00
        /*0020*/ 	.byte	0x00, 0x00, 0x00, 0x00


//--------------------- .nv.info._ZN3cub18CUB_300001_SM_10006detail11EmptyKernelIvEEvv --------------------------
	.section	.nv.info._ZN3cub18CUB_300001_SM_10006detail11EmptyKernelIvEEvv,"",@"SHT_CUDA_INFO"
	.sectionflags	@""
	.align	4


	//----- nvinfo : EIATTR_CUDA_API_VERSION
	.align		4
        /*0000*/ 	.byte	0x04, 0x37
        /*0002*/ 	.short	(.L_50 - .L_49)
.L_49:
        /*0004*/ 	.word	0x00000082


	//----- nvinfo : EIATTR_SPARSE_MMA_MASK
	.align		4
.L_50:
        /*0008*/ 	.byte	0x03, 0x50
        /*000a*/ 	.short	0x0000


	//----- nvinfo : EIATTR_MAXREG_COUNT
	.align		4
        /*000c*/ 	.byte	0x03, 0x1b
        /*000e*/ 	.short	0x00ff


	//----- nvinfo : EIATTR_MERCURY_ISA_VERSION
	.align		4
        /*0010*/ 	.byte	0x03, 0x5f
        /*0012*/ 	.short	0x0101


	//----- nvinfo : EIATTR_VRC_CTA_INIT_COUNT
	.align		4
        /*0014*/ 	.byte	0x02, 0x4a
	.zero		1
	.zero		1


	//----- nvinfo : EIATTR_EXIT_INSTR_OFFSETS
	.align		4
        /*0018*/ 	.byte	0x04, 0x1c
        /*001a*/ 	.short	(.L_52 - .L_51)


	//   ....[0]....
.L_51:
        /*001c*/ 	.word	0x00000010


	//----- nvinfo : EIATTR_SW_WAR
	.align		4
.L_52:
        /*0020*/ 	.byte	0x04, 0x36
        /*0022*/ 	.short	(.L_54 - .L_53)
.L_53:
        /*0024*/ 	.word	0x00000008
.L_54:


//--------------------- .nv.callgraph             --------------------------
	.section	.nv.callgraph,"",@"SHT_CUDA_CALLGRAPH"
	.align	4
	.sectionentsize	8
	.align		4
        /*0000*/ 	.word	0x00000000
	.align		4
        /*0004*/ 	.word	0xffffffff
	.align		4
        /*0008*/ 	.word	0x00000000
	.align		4
        /*000c*/ 	.word	0xfffffffe
	.align		4
        /*0010*/ 	.word	0x00000000
	.align		4
        /*0014*/ 	.word	0xfffffffd
	.align		4
        /*0018*/ 	.word	0x00000000
	.align		4
        /*001c*/ 	.word	0xfffffffc


//--------------------- .nv.constant4             --------------------------
	.section	.nv.constant4,"a",@progbits
	.align	8
	.align		8
.nv.constant4:
        /*0000*/ 	.dword	_ZN41_INTERNAL_c30f1795_4_k_cu_174dc9dd_2214434cuda3std3__45__cpo5beginE
	.align		8
        /*0008*/ 	.dword	_ZN41_INTERNAL_c30f1795_4_k_cu_174dc9dd_2214434cuda3std3__45__cpo3endE
	.align		8
        /*0010*/ 	.dword	_ZN41_INTERNAL_c30f1795_4_k_cu_174dc9dd_2214434cuda3std3__45__cpo6cbeginE
	.align		8
        /*0018*/ 	.dword	_ZN41_INTERNAL_c30f1795_4_k_cu_174dc9dd_2214434cuda3std3__45__cpo4cendE
	.align		8
        /*0020*/ 	.dword	_ZN41_INTERNAL_c30f1795_4_k_cu_174dc9dd_2214434cuda3std3__45__cpo6rbeginE
	.align		8
        /*0028*/ 	.dword	_ZN41_INTERNAL_c30f1795_4_k_cu_174dc9dd_2214434cuda3std3__45__cpo4rendE
	.align		8
        /*0030*/ 	.dword	_ZN41_INTERNAL_c30f1795_4_k_cu_174dc9dd_2214434cuda3std3__45__cpo7crbeginE
	.align		8
        /*0038*/ 	.dword	_ZN41_INTERNAL_c30f1795_4_k_cu_174dc9dd_2214434cuda3std3__45__cpo5crendE
	.align		8
        /*0040*/ 	.dword	_ZN41_INTERNAL_c30f1795_4_k_cu_174dc9dd_2214434cuda3std3__443_GLOBAL__N__c30f1795_4_k_cu_174dc9dd_2214436ignoreE
	.align		8
        /*0048*/ 	.dword	_ZN41_INTERNAL_c30f1795_4_k_cu_174dc9dd_2214434cuda3std3__419piecewise_constructE
	.align		8
        /*0050*/ 	.dword	_ZN41_INTERNAL_c30f1795_4_k_cu_174dc9dd_2214434cuda3std3__48in_placeE
	.align		8
        /*0058*/ 	.dword	_ZN41_INTERNAL_c30f1795_4_k_cu_174dc9dd_2214434cuda3std3__420unreachable_sentinelE
	.align		8
        /*0060*/ 	.dword	_ZN41_INTERNAL_c30f1795_4_k_cu_174dc9dd_2214434cuda3std3__47nulloptE
	.align		8
        /*0068*/ 	.dword	_ZN41_INTERNAL_c30f1795_4_k_cu_174dc9dd_2214434cuda3std3__48unexpectE
	.align		8
        /*0070*/ 	.dword	_ZN41_INTERNAL_c30f1795_4_k_cu_174dc9dd_2214434cuda3std6ranges3__45__cpo4swapE
	.align		8
        /*0078*/ 	.dword	_ZN41_INTERNAL_c30f1795_4_k_cu_174dc9dd_2214434cuda3std6ranges3__45__cpo9iter_moveE
	.align		8
        /*0080*/ 	.dword	_ZN41_INTERNAL_c30f1795_4_k_cu_174dc9dd_2214434cuda3std6ranges3__45__cpo5beginE
	.align		8
        /*0088*/ 	.dword	_ZN41_INTERNAL_c30f1795_4_k_cu_174dc9dd_2214434cuda3std6ranges3__45__cpo3endE
	.align		8
        /*0090*/ 	.dword	_ZN41_INTERNAL_c30f1795_4_k_cu_174dc9dd_2214434cuda3std6ranges3__45__cpo6cbeginE
	.align		8
        /*0098*/ 	.dword	_ZN41_INTERNAL_c30f1795_4_k_cu_174dc9dd_2214434cuda3std6ranges3__45__cpo4cendE
	.align		8
        /*00a0*/ 	.dword	_ZN41_INTERNAL_c30f1795_4_k_cu_174dc9dd_2214434cuda3std6ranges3__45__cpo7advanceE
	.align		8
        /*00a8*/ 	.dword	_ZN41_INTERNAL_c30f1795_4_k_cu_174dc9dd_2214434cuda3std6ranges3__45__cpo9iter_swapE
	.align		8
        /*00b0*/ 	.dword	_ZN41_INTERNAL_c30f1795_4_k_cu_174dc9dd_2214434cuda3std6ranges3__45__cpo4nextE
	.align		8
        /*00b8*/ 	.dword	_ZN41_INTERNAL_c30f1795_4_k_cu_174dc9dd_2214434cuda3std6ranges3__45__cpo4prevE
	.align		8
        /*00c0*/ 	.dword	_ZN41_INTERNAL_c30f1795_4_k_cu_174dc9dd_2214434cuda3std6ranges3__45__cpo4dataE
	.align		8
        /*00c8*/ 	.dword	_ZN41_INTERNAL_c30f1795_4_k_cu_174dc9dd_2214434cuda3std6ranges3__45__cpo5cdataE
	.align		8
        /*00d0*/ 	.dword	_ZN41_INTERNAL_c30f1795_4_k_cu_174dc9dd_2214434cuda3std6ranges3__45__cpo4sizeE
	.align		8
        /*00d8*/ 	.dword	_ZN41_INTERNAL_c30f1795_4_k_cu_174dc9dd_2214434cuda3std6ranges3__45__cpo5ssizeE
	.align		8
        /*00e0*/ 	.dword	_ZN41_INTERNAL_c30f1795_4_k_cu_174dc9dd_2214434cuda3std6ranges3__45__cpo8distanceE
	.align		8
        /*00e8*/ 	.dword	_ZN41_INTERNAL_c30f1795_4_k_cu_174dc9dd_2214436thrust24THRUST_300001_SM_1000_NS8cuda_cub3parE
	.align		8
        /*00f0*/ 	.dword	_ZN41_INTERNAL_c30f1795_4_k_cu_174dc9dd_2214436thrust24THRUST_300001_SM_1000_NS8cuda_cub10par_nosyncE
	.align		8
        /*00f8*/ 	.dword	_ZN41_INTERNAL_c30f1795_4_k_cu_174dc9dd_2214436thrust24THRUST_300001_SM_1000_NS6system6detail10sequential3seqE
	.align		8
        /*0100*/ 	.dword	_ZN41_INTERNAL_c30f1795_4_k_cu_174dc9dd_2214436thrust24THRUST_300001_SM_1000_NS12placeholders2_1E
	.align		8
        /*0108*/ 	.dword	_ZN41_INTERNAL_c30f1795_4_k_cu_174dc9dd_2214436thrust24THRUST_300001_SM_1000_NS12placeholders2_2E
	.align		8
        /*0110*/ 	.dword	_ZN41_INTERNAL_c30f1795_4_k_cu_174dc9dd_2214436thrust24THRUST_300001_SM_1000_NS12placeholders2_3E
	.align		8
        /*0118*/ 	.dword	_ZN41_INTERNAL_c30f1795_4_k_cu_174dc9dd_2214436thrust24THRUST_300001_SM_1000_NS12placeholders2_4E
	.align		8
        /*0120*/ 	.dword	_ZN41_INTERNAL_c30f1795_4_k_cu_174dc9dd_2214436thrust24THRUST_300001_SM_1000_NS12placeholders2_5E
	.align		8
        /*0128*/ 	.dword	_ZN41_INTERNAL_c30f1795_4_k_cu_174dc9dd_2214436thrust24THRUST_300001_SM_1000_NS12placeholders2_6E
	.align		8
        /*0130*/ 	.dword	_ZN41_INTERNAL_c30f1795_4_k_cu_174dc9dd_2214436thrust24THRUST_300001_SM_1000_NS12placeholders2_7E
	.align		8
        /*0138*/ 	.dword	_ZN41_INTERNAL_c30f1795_4_k_cu_174dc9dd_2214436thrust24THRUST_300001_SM_1000_NS12placeholders2_8E
	.align		8
        /*0140*/ 	.dword	_ZN41_INTERNAL_c30f1795_4_k_cu_174dc9dd_2214436thrust24THRUST_300001_SM_1000_NS12placeholders2_9E
	.align		8
        /*0148*/ 	.dword	_ZN41_INTERNAL_c30f1795_4_k_cu_174dc9dd_2214436thrust24THRUST_300001_SM_1000_NS12placeholders3_10E
	.align		8
        /*0150*/ 	.dword	_ZN41_INTERNAL_c30f1795_4_k_cu_174dc9dd_2214436thrust24THRUST_300001_SM_1000_NS3seqE


//--------------------- .text._ZN3cub18CUB_300001_SM_10006detail11EmptyKernelIvEEvv --------------------------
	.section	.text._ZN3cub18CUB_300001_SM_10006detail11EmptyKernelIvEEvv,"ax",@progbits
	.align	128
        .global         _ZN3cub18CUB_300001_SM_10006detail11EmptyKernelIvEEvv
        .type           _ZN3cub18CUB_300001_SM_10006detail11EmptyKernelIvEEvv,@function
        .size           _ZN3cub18CUB_300001_SM_10006detail11EmptyKernelIvEEvv,(.L_x_1 - _ZN3cub18CUB_300001_SM_10006detail11EmptyKernelIvEEvv)
        .other          _ZN3cub18CUB_300001_SM_10006detail11EmptyKernelIvEEvv,@"STO_CUDA_ENTRY STV_DEFAULT"
_ZN3cub18CUB_300001_SM_10006detail11EmptyKernelIvEEvv:
.text._ZN3cub18CUB_300001_SM_10006detail11EmptyKernelIvEEvv:
[----:B------:R-:W-:Y:S01]  /*0000*/  LDC R1, c[0x0][0x37c] ;  /* 0x0000df00ff017b82 */ /* 0x000fe20000000800 */
[----:B------:R-:W-:Y:S05]  /*0010*/  EXIT ;  /* 0x000000000000794d */ /* 0x000fea0003800000 */
.L_x_0:
[----:B------:R-:W-:-:S00]  /*0020*/  BRA `(.L_x_0) ;  /* 0xfffffffc00fc7947 */ /* 0x000fc0000383ffff */
[----:B------:R-:W-:-:S00]  /*0030*/  NOP ;  /* 0x0000000000007918 */ /* 0x000fc00000000000 */
        /* <DEDUP_REMOVED lines=12> */
.L_x_1:


//--------------------- .nv.shared.reserved.0     --------------------------
	.section	.nv.shared.reserved.0,"aw",@nobits
	.weak		__nv_reservedSMEM_offset_0_alias
	.size		__nv_reservedSMEM_offset_0_alias, 0, 64
	.other		__nv_reservedSMEM_offset_0_alias,@"STO_CUDA_RESERVED_SHARED STV_DEFAULT"
__nv_reservedSMEM_offset_0_alias:
	.zero		0
	.zero		64


//--------------------- .nv.global                --------------------------
	.section	.nv.global,"aw",@nobits
.nv.global:
	.type		_ZN41_INTERNAL_c30f1795_4_k_cu_174dc9dd_2214436thrust24THRUST_300001_SM_1000_NS3seqE,@object
	.size		_ZN41_INTERNAL_c30f1795_4_k_cu_174dc9dd_2214436thrust24THRUST_300001_SM_1000_NS3seqE,(_ZN41_INTERNAL_c30f1795_4_k_cu_174dc9dd_2214434cuda3std3__48in_placeE - _ZN41_INTERNAL_c30f1795_4_k_cu_174dc9dd_2214436thrust24THRUST_300001_SM_1000_NS3seqE)
_ZN41_INTERNAL_c30f1795_4_k_cu_174dc9dd_2214436thrust24THRUST_300001_SM_1000_NS3seqE:
	.zero		1
	.type		_ZN41_INTERNAL_c30f1795_4_k_cu_174dc9dd_2214434cuda3std3__48in_placeE,@object
	.size		_ZN41_INTERNAL_c30f1795_4_k_cu_174dc9dd_2214434cuda3std3__48in_placeE,(_ZN41_INTERNAL_c30f1795_4_k_cu_174dc9dd_2214434cuda3std6ranges3__45__cpo4sizeE - _ZN41_INTERNAL_c30f1795_4_k_cu_174dc9dd_2214434cuda3std3__48in_placeE)
_ZN41_INTERNAL_c30f1795_4_k_cu_174dc9dd_2214434cuda3std3__48in_placeE:
	.zero		1
	.type		_ZN41_INTERNAL_c30f1795_4_k_cu_174dc9dd_2214434cuda3std6ranges3__45__cpo4sizeE,@object
	.size		_ZN41_INTERNAL_c30f1795_4_k_cu_174dc9dd_2214434cuda3std6ranges3__45__cpo4sizeE,(_ZN41_INTERNAL_c30f1795_4_k_cu_174dc9dd_2214436thrust24THRUST_300001_SM_1000_NS12placeholders2_3E - _ZN41_INTERNAL_c30f1795_4_k_cu_174dc9dd_2214434cuda3std6ranges3__45__cpo4sizeE)
_ZN41_INTERNAL_c30f1795_4_k_cu_174dc9dd_2214434cuda3std6ranges3__45__cpo4sizeE:
	.zero		1
	.type		_ZN41_INTERNAL_c30f1795_4_k_cu_174dc9dd_2214436thrust24THRUST_300001_SM_1000_NS12placeholders2_3E,@object
	.size		_ZN41_INTERNAL_c30f1795_4_k_cu_174dc9dd_2214436thrust24THRUST_300001_SM_1000_NS12placeholders2_3E,(_ZN41_INTERNAL_c30f1795_4_k_cu_174dc9dd_2214434cuda3std3__45__cpo6cbeginE - _ZN41_INTERNAL_c30f1795_4_k_cu_174dc9dd_2214436thrust24THRUST_300001_SM_1000_NS12placeholders2_3E)
_ZN41_INTERNAL_c30f1795_4_k_cu_174dc9dd_2214436thrust24THRUST_300001_SM_1000_NS12placeholders2_3E:
	.zero		1
	.type		_ZN41_INTERNAL_c30f1795_4_k_cu_174dc9dd_2214434cuda3std3__45__cpo6cbeginE,@object
	.size		_ZN41_INTERNAL_c30f1795_4_k_cu_174dc9dd_2214434cuda3std3__45__cpo6cbeginE,(_ZN41_INTERNAL_c30f1795_4_k_cu_174dc9dd_2214434cuda3std6ranges3__45__cpo6cbeginE - _ZN41_INTERNAL_c30f1795_4_k_cu_174dc9dd_2214434cuda3std3__45__cpo6cbeginE)
_ZN41_INTERNAL_c30f1795_4_k_cu_174dc9dd_2214434cuda3std3__45__cpo6cbeginE:
	.zero		1
	.type		_ZN41_INTERNAL_c30f1795_4_k_cu_174dc9dd_2214434cuda3std6ranges3__45__cpo6cbeginE,@object
	.size		_ZN41_INTERNAL_c30f1795_4_k_cu_174dc9dd_2214434cuda3std6ranges3__45__cpo6cbeginE,(_ZN41_INTERNAL_c30f1795_4_k_cu_174dc9dd_2214436thrust24THRUST_300001_SM_1000_NS12placeholders2_7E - _ZN41_INTERNAL_c30f1795_4_k_cu_174dc9dd_2214434cuda3std6ranges3__45__cpo6cbeginE)
_ZN41_INTERNAL_c30f1795_4_k_cu_174dc9dd_2214434cuda3std6ranges3__45__cpo6cbeginE:
	.zero		1
	.type		_ZN41_INTERNAL_c30f1795_4_k_cu_174dc9dd_2214436thrust24THRUST_300001_SM_1000_NS12placeholders2_7E,@object
	.size		_ZN41_INTERNAL_c30f1795_4_k_cu_174dc9dd_2214436thrust24THRUST_300001_SM_1000_NS12placeholders2_7E,(_ZN41_INTERNAL_c30f1795_4_k_cu_174dc9dd_2214434cuda3std3__45__cpo7crbeginE - _ZN41_INTERNAL_c30f1795_4_k_cu_174dc9dd_2214436thrust24THRUST_300001_SM_1000_NS12placeholders2_7E)
_ZN41_INTERNAL_c30f1795_4_k_cu_174dc9dd_2214436thrust24THRUST_300001_SM_1000_NS12placeholders2_7E:
	.zero		1
	.type		_ZN41_INTERNAL_c30f1795_4_k_cu_174dc9dd_2214434cuda3std3__45__cpo7crbeginE,@object
	.size		_ZN41_INTERNAL_c30f1795_4_k_cu_174dc9dd_2214434cuda3std3__45__cpo7crbeginE,(_ZN41_INTERNAL_c30f1795_4_k_cu_174dc9dd_2214434cuda3std6ranges3__45__cpo4nextE - _ZN41_INTERNAL_c30f1795_4_k_cu_174dc9dd_2214434cuda3std3__45__cpo7crbeginE)
_ZN41_INTERNAL_c30f1795_4_k_cu_174dc9dd_2214434cuda3std3__45__cpo7crbeginE:
	.zero		1
	.type		_ZN41_INTERNAL_c30f1795_4_k_cu_174dc9dd_2214434cuda3std6ranges3__45__cpo4nextE,@object
	.size		_ZN41_INTERNAL_c30f1795_4_k_cu_174dc9dd_2214434cuda3std6ranges3__45__cpo4nextE,(_ZN41_INTERNAL_c30f1795_4_k_cu_174dc9dd_2214434cuda3std6ranges3__45__cpo4swapE - _ZN41_INTERNAL_c30f1795_4_k_cu_174dc9dd_2214434cuda3std6ranges3__45__cpo4nextE)
_ZN41_INTERNAL_c30f1795_4_k_cu_174dc9dd_2214434cuda3std6ranges3__45__cpo4nextE:
	.zero		1
	.type		_ZN41_INTERNAL_c30f1795_4_k_cu_174dc9dd_2214434cuda3std6ranges3__45__cpo4swapE,@object
	.size		_ZN41_INTERNAL_c30f1795_4_k_cu_174dc9dd_2214434cuda3std6ranges3__45__cpo4swapE,(_ZN41_INTERNAL_c30f1795_4_k_cu_174dc9dd_2214436thrust24THRUST_300001_SM_1000_NS8cuda_cub10par_nosyncE - _ZN41_INTERNAL_c30f1795_4_k_cu_174dc9dd_2214434cuda3std6ranges3__45__cpo4swapE)
_ZN41_INTERNAL_c30f1795_4_k_cu_174dc9dd_2214434cuda3std6ranges3__45__cpo4swapE:
	.zero		1
	.type		_ZN41_INTERNAL_c30f1795_4_k_cu_174dc9dd_2214436thrust24THRUST_300001_SM_1000_NS8cuda_cub10par_nosyncE,@object
	.size		_ZN41_INTERNAL_c30f1795_4_k_cu_174dc9dd_2214436thrust24THRUST_300001_SM_1000_NS8cuda_cub10par_nosyncE,(_ZN41_INTERNAL_c30f1795_4_k_cu_174dc9dd_2214436thrust24THRUST_300001_SM_1000_NS12placeholders2_9E - _ZN41_INTERNAL_c30f1795_4_k_cu_174dc9dd_2214436thrust24THRUST_300001_SM_1000_NS8cuda_cub10par_nosyncE)
_ZN41_INTERNAL_c30f1795_4_k_cu_174dc9dd_2214436thrust24THRUST_300001_SM_1000_NS8cuda_cub10par_nosyncE:
	.zero		1
	.type		_ZN41_INTERNAL_c30f1795_4_k_cu_174dc9dd_2214436thrust24THRUST_300001_SM_1000_NS12placeholders2_9E,@object
	.size		_ZN41_INTERNAL_c30f1795_4_k_cu_174dc9dd_2214436thrust24THRUST_300001_SM_1000_NS12placeholders2_9E,(_ZN41_INTERNAL_c30f1795_4_k_cu_174dc9dd_2214434cuda3std3__443_GLOBAL__N__c30f1795_4_k_cu_174dc9dd_2214436ignoreE - _ZN41_INTERNAL_c30f1795_4_k_cu_174dc9dd_2214436thrust24THRUST_300001_SM_1000_NS12placeholders2_9E)
_ZN41_INTERNAL_c30f1795_4_k_cu_174dc9dd_2214436thrust24THRUST_300001_SM_1000_NS12placeholders2_9E:
	.zero		1
	.type		_ZN41_INTERNAL_c30f1795_4_k_cu_174dc9dd_2214434cuda3std3__443_GLOBAL__N__c30f1795_4_k_cu_174dc9dd_2214436ignoreE,@object
	.size		_ZN41_INTERNAL_c30f1795_4_k_cu_174dc9dd_2214434cuda3std3__443_GLOBAL__N__c30f1795_4_k_cu_174dc9dd_2214436ignoreE,(_ZN41_INTERNAL_c30f1795_4_k_cu_174dc9dd_2214434cuda3std6ranges3__45__cpo4dataE - _ZN41_INTERNAL_c30f1795_4_k_cu_174dc9dd_2214434cuda3std3__443_GLOBAL__N__c30f1795_4_k_cu_174dc9dd_2214436ignoreE)
_ZN41_INTERNAL_c30f1795_4_k_cu_174dc9dd_2214434cuda3std3__443_GLOBAL__N__c30f1795_4_k_cu_174dc9dd_2214436ignoreE:
	.zero		1
	.type		_ZN41_INTERNAL_c30f1795_4_k_cu_174dc9dd_2214434cuda3std6ranges3__45__cpo4dataE,@object
	.size		_ZN41_INTERNAL_c30f1795_4_k_cu_174dc9dd_2214434cuda3std6ranges3__45__cpo4dataE,(_ZN41_INTERNAL_c30f1795_4_k_cu_174dc9dd_2214436thrust24THRUST_300001_SM_1000_NS12placeholders2_1E - _ZN41_INTERNAL_c30f1795_4_k_cu_174dc9dd_2214434cuda3std6ranges3__45__cpo4dataE)
_ZN41_INTERNAL_c30f1795_4_k_cu_174dc9dd_2214434cuda3std6ranges3__45__cpo4dataE:
	.zero		1
	.type		_ZN41_INTERNAL_c30f1795_4_k_cu_174dc9dd_2214436thrust24THRUST_300001_SM_1000_NS12placeholders2_1E,@object
	.size		_ZN41_INTERNAL_c30f1795_4_k_cu_174dc9dd_2214436thrust24THRUST_300001_SM_1000_NS12placeholders2_1E,(_ZN41_INTERNAL_c30f1795_4_k_cu_174dc9dd_2214434cuda3std3__45__cpo5beginE - _ZN41_INTERNAL_c30f1795_4_k_cu_174dc9dd_2214436thrust24THRUST_300001_SM_1000_NS12placeholders2_1E)
_ZN41_INTERNAL_c30f1795_4_k_cu_174dc9dd_2214436thrust24THRUST_300001_SM_1000_NS12placeholders2_1E:
	.zero		1
	.type		_ZN41_INTERNAL_c30f1795_4_k_cu_174dc9dd_2214434cuda3std3__45__cpo5beginE,@object
	.size		_ZN41_INTERNAL_c30f1795_4_k_cu_174dc9dd_2214434cuda3std3__45__cpo5beginE,(_ZN41_INTERNAL_c30f1795_4_k_cu_174dc9dd_2214434cuda3std6ranges3__45__cpo5beginE - _ZN41_INTERNAL_c30f1795_4_k_cu_174dc9dd_2214434cuda3std3__45__cpo5beginE)
_ZN41_INTERNAL_c30f1795_4_k_cu_174dc9dd_2214434cuda3std3__45__cpo5beginE:
	.zero		1
	.type		_ZN41_INTERNAL_c30f1795_4_k_cu_174dc9dd_2214434cuda3std6ranges3__45__cpo5beginE,@object
	.size		_ZN41_INTERNAL_c30f1795_4_k_cu_174dc9dd_2214434cuda3std6ranges3__45__cpo5beginE,(_ZN41_INTERNAL_c30f1795_4_k_cu_174dc9dd_2214436thrust24THRUST_300001_SM_1000_NS12placeholders2_5E - _ZN41_INTERNAL_c30f1795_4_k_cu_174dc9dd_2214434cuda3std6ranges3__45__cpo5beginE)
_ZN41_INTERNAL_c30f1795_4_k_cu_174dc9dd_2214434cuda3std6ranges3__45__cpo5beginE:
	.zero		1
	.type		_ZN41_INTERNAL_c30f1795_4_k_cu_174dc9dd_2214436thrust24THRUST_300001_SM_1000_NS12placeholders2_5E,@object
	.size		_ZN41_INTERNAL_c30f1795_4_k_cu_174dc9dd_2214436thrust24THRUST_300001_SM_1000_NS12placeholders2_5E,(_ZN41_INTERNAL_c30f1795_4_k_cu_174dc9dd_2214434cuda3std3__45__cpo6rbeginE - _ZN41_INTERNAL_c30f1795_4_k_cu_174dc9dd_2214436thrust24THRUST_300001_SM_1000_NS12placeholders2_5E)
_ZN41_INTERNAL_c30f1795_4_k_cu_174dc9dd_2214436thrust24THRUST_300001_SM_1000_NS12placeholders2_5E:
	.zero		1
	.type		_ZN41_INTERNAL_c30f1795_4_k_cu_174dc9dd_2214434cuda3std3__45__cpo6rbeginE,@object
	.size		_ZN41_INTERNAL_c30f1795_4_k_cu_174dc9dd_2214434cuda3std3__45__cpo6rbeginE,(_ZN41_INTERNAL_c30f1795_4_k_cu_174dc9dd_2214434cuda3std6ranges3__45__cpo7advanceE - _ZN41_INTERNAL_c30f1795_4_k_cu_174dc9dd_2214434cuda3std3__45__cpo6rbeginE)
_ZN41_INTERNAL_c30f1795_4_k_cu_174dc9dd_2214434cuda3std3__45__cpo6rbeginE:
	.zero		1
	.type		_ZN41_INTERNAL_c30f1795_4_k_cu_174dc9dd_2214434cuda3std6ranges3__45__cpo7advanceE,@object
	.size		_ZN41_INTERNAL_c30f1795_4_k_cu_174dc9dd_2214434cuda3std6ranges3__45__cpo7advanceE,(_ZN41_INTERNAL_c30f1795_4_k_cu_174dc9dd_2214434cuda3std3__47nulloptE - _ZN41_INTERNAL_c30f1795_4_k_cu_174dc9dd_2214434cuda3std6ranges3__45__cpo7advanceE)
_ZN41_INTERNAL_c30f1795_4_k_cu_174dc9dd_2214434cuda3std6ranges3__45__cpo7advanceE:
	.zero		1
	.type		_ZN41_INTERNAL_c30f1795_4_k_cu_174dc9dd_2214434cuda3std3__47nulloptE,@object
	.size		_ZN41_INTERNAL_c30f1795_4_k_cu_174dc9dd_2214434cuda3std3__47nulloptE,(_ZN41_INTERNAL_c30f1795_4_k_cu_174dc9dd_2214434cuda3std6ranges3__45__cpo8distanceE - _ZN41_INTERNAL_c30f1795_4_k_cu_174dc9dd_2214434cuda3std3__47nulloptE)
_ZN41_INTERNAL_c30f1795_4_k_cu_174dc9dd_2214434cuda3std3__47nulloptE:
	.zero		1
	.type		_ZN41_INTERNAL_c30f1795_4_k_cu_174dc9dd_2214434cuda3std6ranges3__45__cpo8distanceE,@object
	.size		_ZN41_INTERNAL_c30f1795_4_k_cu_174dc9dd_2214434cuda3std6ranges3__45__cpo8distanceE,(_ZN41_INTERNAL_c30f1795_4_k_cu_174dc9dd_2214436thrust24THRUST_300001_SM_1000_NS12placeholders3_10E - _ZN41_INTERNAL_c30f1795_4_k_cu_174dc9dd_2214434cuda3std6ranges3__45__cpo8distanceE)
_ZN41_INTERNAL_c30f1795_4_k_cu_174dc9dd_2214434cuda3std6ranges3__45__cpo8distanceE:
	.zero		1
	.type		_ZN41_INTERNAL_c30f1795_4_k_cu_174dc9dd_2214436thrust24THRUST_300001_SM_1000_NS12placeholders3_10E,@object
	.size		_ZN41_INTERNAL_c30f1795_4_k_cu_174dc9dd_2214436thrust24THRUST_300001_SM_1000_NS12placeholders3_10E,(_ZN41_INTERNAL_c30f1795_4_k_cu_174dc9dd_2214434cuda3std3__419piecewise_constructE - _ZN41_INTERNAL_c30f1795_4_k_cu_174dc9dd_2214436thrust24THRUST_300001_SM_1000_NS12placeholders3_10E)
_ZN41_INTERNAL_c30f1795_4_k_cu_174dc9dd_2214436thrust24THRUST_300001_SM_1000_NS12placeholders3_10E:
	.zero		1
	.type		_ZN41_INTERNAL_c30f1795_4_k_cu_174dc9dd_2214434cuda3std3__419piecewise_constructE,@object
	.size		_ZN41_INTERNAL_c30f1795_4_k_cu_174dc9dd_2214434cuda3std3__419piecewise_constructE,(_ZN41_INTERNAL_c30f1795_4_k_cu_174dc9dd_2214434cuda3std6ranges3__45__cpo5cdataE - _ZN41_INTERNAL_c30f1795_4_k_cu_174dc9dd_2214434cuda3std3__419piecewise_constructE)
_ZN41_INTERNAL_c30f1795_4_k_cu_174dc9dd_2214434cuda3std3__419piecewise_constructE:
	.zero		1
	.type		_ZN41_INTERNAL_c30f1795_4_k_cu_174dc9dd_2214434cuda3std6ranges3__45__cpo5cdataE,@object
	.size		_ZN41_INTERNAL_c30f1795_4_k_cu_174dc9dd_2214434cuda3std6ranges3__45__cpo5cdataE,(_ZN41_INTERNAL_c30f1795_4_k_cu_174dc9dd_2214436thrust24THRUST_300001_SM_1000_NS12placeholders2_2E - _ZN41_INTERNAL_c30f1795_4_k_cu_174dc9dd_2214434cuda3std6ranges3__45__cpo5cdataE)
_ZN41_INTERNAL_c30f1795_4_k_cu_174dc9dd_2214434cuda3std6ranges3__45__cpo5cdataE:
	.zero		1
	.type		_ZN41_INTERNAL_c30f1795_4_k_cu_174dc9dd_2214436thrust24THRUST_300001_SM_1000_NS12placeholders2_2E,@object
	.size		_ZN41_INTERNAL_c30f1795_4_k_cu_174dc9dd_2214436thrust24THRUST_300001_SM_1000_NS12placeholders2_2E,(_ZN41_INTERNAL_c30f1795_4_k_cu_174dc9dd_2214434cuda3std3__45__cpo3endE - _ZN41_INTERNAL_c30f1795_4_k_cu_174dc9dd_2214436thrust24THRUST_300001_SM_1000_NS12placeholders2_2E)
_ZN41_INTERNAL_c30f1795_4_k_cu_174dc9dd_2214436thrust24THRUST_300001_SM_1000_NS12placeholders2_2E:
	.zero		1
	.type		_ZN41_INTERNAL_c30f1795_4_k_cu_174dc9dd_2214434cuda3std3__45__cpo3endE,@object
	.size		_ZN41_INTERNAL_c30f1795_4_k_cu_174dc9dd_2214434cuda3std3__45__cpo3endE,(_ZN41_INTERNAL_c30f1795_4_k_cu_174dc9dd_2214434cuda3std6ranges3__45__cpo3endE - _ZN41_INTERNAL_c30f1795_4_k_cu_174dc9dd_2214434cuda3std3__45__cpo3endE)
_ZN41_INTERNAL_c30f1795_4_k_cu_174dc9dd_2214434cuda3std3__45__cpo3endE:
	.zero		1
	.type		_ZN41_INTERNAL_c30f1795_4_k_cu_174dc9dd_2214434cuda3std6ranges3__45__cpo3endE,@object
	.size		_ZN41_INTERNAL_c30f1795_4_k_cu_174dc9dd_2214434cuda3std6ranges3__45__cpo3endE,(_ZN41_INTERNAL_c30f1795_4_k_cu_174dc9dd_2214436thrust24THRUST_300001_SM_1000_NS12placeholders2_6E - _ZN41_INTERNAL_c30f1795_4_k_cu_174dc9dd_2214434cuda3std6ranges3__45__cpo3endE)
_ZN41_INTERNAL_c30f1795_4_k_cu_174dc9dd_2214434cuda3std6ranges3__45__cpo3endE:
	.zero		1
	.type		_ZN41_INTERNAL_c30f1795_4_k_cu_174dc9dd_2214436thrust24THRUST_300001_SM_1000_NS12placeholders2_6E,@object
	.size		_ZN41_INTERNAL_c30f1795_4_k_cu_174dc9dd_2214436thrust24THRUST_300001_SM_1000_NS12placeholders2_6E,(_ZN41_INTERNAL_c30f1795_4_k_cu_174dc9dd_2214434cuda3std3__45__cpo4rendE - _ZN41_INTERNAL_c30f1795_4_k_cu_174dc9dd_2214436thrust24THRUST_300001_SM_1000_NS12placeholders2_6E)
_ZN41_INTERNAL_c30f1795_4_k_cu_174dc9dd_2214436thrust24THRUST_300001_SM_1000_NS12placeholders2_6E:
	.zero		1
	.type		_ZN41_INTERNAL_c30f1795_4_k_cu_174dc9dd_2214434cuda3std3__45__cpo4rendE,@object
	.size		_ZN41_INTERNAL_c30f1795_4_k_cu_174dc9dd_2214434cuda3std3__45__cpo4rendE,(_ZN41_INTERNAL_c30f1795_4_k_cu_174dc9dd_2214434cuda3std6ranges3__45__cpo9iter_swapE - _ZN41_INTERNAL_c30f1795_4_k_cu_174dc9dd_2214434cuda3std3__45__cpo4rendE)
_ZN41_INTERNAL_c30f1795_4_k_cu_174dc9dd_2214434cuda3std3__45__cpo4rendE:
	.zero		1
	.type		_ZN41_INTERNAL_c30f1795_4_k_cu_174dc9dd_2214434cuda3std6ranges3__45__cpo9iter_swapE,@object
	.size		_ZN41_INTERNAL_c30f1795_4_k_cu_174dc9dd_2214434cuda3std6ranges3__45__cpo9iter_swapE,(_ZN41_INTERNAL_c30f1795_4_k_cu_174dc9dd_2214434cuda3std3__48unexpectE - _ZN41_INTERNAL_c30f1795_4_k_cu_174dc9dd_2214434cuda3std6ranges3__45__cpo9iter_swapE)
_ZN41_INTERNAL_c30f1795_4_k_cu_174dc9dd_2214434cuda3std6ranges3__45__cpo9iter_swapE:
	.zero		1
	.type		_ZN41_INTERNAL_c30f1795_4_k_cu_174dc9dd_2214434cuda3std3__48unexpectE,@object
	.size		_ZN41_INTERNAL_c30f1795_4_k_cu_174dc9dd_2214434cuda3std3__48unexpectE,(_ZN41_INTERNAL_c30f1795_4_k_cu_174dc9dd_2214436thrust24THRUST_300001_SM_1000_NS8cuda_cub3parE - _ZN41_INTERNAL_c30f1795_4_k_cu_174dc9dd_2214434cuda3std3__48unexpectE)
_ZN41_INTERNAL_c30f1795_4_k_cu_174dc9dd_2214434cuda3std3__48unexpectE:
	.zero		1
	.type		_ZN41_INTERNAL_c30f1795_4_k_cu_174dc9dd_2214436thrust24THRUST_300001_SM_1000_NS8cuda_cub3parE,@object
	.size		_ZN41_INTERNAL_c30f1795_4_k_cu_174dc9dd_2214436thrust24THRUST_300001_SM_1000_NS8cuda_cub3parE,(_ZN41_INTERNAL_c30f1795_4_k_cu_174dc9dd_2214436thrust24THRUST_300001_SM_1000_NS12placeholders2_4E - _ZN41_INTERNAL_c30f1795_4_k_cu_174dc9dd_2214436thrust24THRUST_300001_SM_1000_NS8cuda_cub3parE)
_ZN41_INTERNAL_c30f1795_4_k_cu_174dc9dd_2214436thrust24THRUST_300001_SM_1000_NS8cuda_cub3parE:
	.zero		1
	.type		_ZN41_INTERNAL_c30f1795_4_k_cu_174dc9dd_2214436thrust24THRUST_300001_SM_1000_NS12placeholders2_4E,@object
	.size		_ZN41_INTERNAL_c30f1795_4_k_cu_174dc9dd_2214436thrust24THRUST_300001_SM_1000_NS12placeholders2_4E,(_ZN41_INTERNAL_c30f1795_4_k_cu_174dc9dd_2214434cuda3std3__45__cpo4cendE - _ZN41_INTERNAL_c30f1795_4_k_cu_174dc9dd_2214436thrust24THRUST_300001_SM_1000_NS12placeholders2_4E)
_ZN41_INTERNAL_c30f1795_4_k_cu_174dc9dd_2214436thrust24THRUST_300001_SM_1000_NS12placeholders2_4E:
	.zero		1
	.type		_ZN41_INTERNAL_c30f1795_4_k_cu_174dc9dd_2214434cuda3std3__45__cpo4cendE,@object
	.size		_ZN41_INTERNAL_c30f1795_4_k_cu_174dc9dd_2214434cuda3std3__45__cpo4cendE,(_ZN41_INTERNAL_c30f1795_4_k_cu_174dc9dd_2214434cuda3std6ranges3__45__cpo4cendE - _ZN41_INTERNAL_c30f1795_4_k_cu_174dc9dd_2214434cuda3std3__45__cpo4cendE)
_ZN41_INTERNAL_c30f1795_4_k_cu_174dc9dd_2214434cuda3std3__45__cpo4cendE:
	.zero		1
	.type		_ZN41_INTERNAL_c30f1795_4_k_cu_174dc9dd_2214434cuda3std6ranges3__45__cpo4cendE,@object
	.size		_ZN41_INTERNAL_c30f1795_4_k_cu_174dc9dd_2214434cuda3std6ranges3__45__cpo4cendE,(_ZN41_INTERNAL_c30f1795_4_k_cu_174dc9dd_2214434cuda3std3__420unreachable_sentinelE - _ZN41_INTERNAL_c30f1795_4_k_cu_174dc9dd_2214434cuda3std6ranges3__45__cpo4cendE)
_ZN41_INTERNAL_c30f1795_4_k_cu_174dc9dd_2214434cuda3std6ranges3__45__cpo4cendE:
	.zero		1
	.type		_ZN41_INTERNAL_c30f1795_4_k_cu_174dc9dd_2214434cuda3std3__420unreachable_sentinelE,@object
	.size		_ZN41_INTERNAL_c30f1795_4_k_cu_174dc9dd_2214434cuda3std3__420unreachable_sentinelE,(_ZN41_INTERNAL_c30f1795_4_k_cu_174dc9dd_2214434cuda3std6ranges3__45__cpo5ssizeE - _ZN41_INTERNAL_c30f1795_4_k_cu_174dc9dd_2214434cuda3std3__420unreachable_sentinelE)
_ZN41_INTERNAL_c30f1795_4_k_cu_174dc9dd_2214434cuda3std3__420unreachable_sentinelE:
	.zero		1
	.type		_ZN41_INTERNAL_c30f1795_4_k_cu_174dc9dd_2214434cuda3std6ranges3__45__cpo5ssizeE,@object
	.size		_ZN41_INTERNAL_c30f1795_4_k_cu_174dc9dd_2214434cuda3std6ranges3__45__cpo5ssizeE,(_ZN41_INTERNAL_c30f1795_4_k_cu_174dc9dd_2214436thrust24THRUST_300001_SM_1000_NS12placeholders2_8E - _ZN41_INTERNAL_c30f1795_4_k_cu_174dc9dd_2214434cuda3std6ranges3__45__cpo5ssizeE)
_ZN41_INTERNAL_c30f1795_4_k_cu_174dc9dd_2214434cuda3std6ranges3__45__cpo5ssizeE:
	.zero		1
	.type		_ZN41_INTERNAL_c30f1795_4_k_cu_174dc9dd_2214436thrust24THRUST_300001_SM_1000_NS12placeholders2_8E,@object
	.size		_ZN41_INTERNAL_c30f1795_4_k_cu_174dc9dd_2214436thrust24THRUST_300001_SM_1000_NS12placeholders2_8E,(_ZN41_INTERNAL_c30f1795_4_k_cu_174dc9dd_2214434cuda3std3__45__cpo5crendE - _ZN41_INTERNAL_c30f1795_4_k_cu_174dc9dd_2214436thrust24THRUST_300001_SM_1000_NS12placeholders2_8E)
_ZN41_INTERNAL_c30f1795_4_k_cu_174dc9dd_2214436thrust24THRUST_300001_SM_1000_NS12placeholders2_8E:
	.zero		1
	.type		_ZN41_INTERNAL_c30f1795_4_k_cu_174dc9dd_2214434cuda3std3__45__cpo5crendE,@object
	.size		_ZN41_INTERNAL_c30f1795_4_k_cu_174dc9dd_2214434cuda3std3__45__cpo5crendE,(_ZN41_INTERNAL_c30f1795_4_k_cu_174dc9dd_2214434cuda3std6ranges3__45__cpo4prevE - _ZN41_INTERNAL_c30f1795_4_k_cu_174dc9dd_2214434cuda3std3__45__cpo5crendE)
_ZN41_INTERNAL_c30f1795_4_k_cu_174dc9dd_2214434cuda3std3__45__cpo5crendE:
	.zero		1
	.type		_ZN41_INTERNAL_c30f1795_4_k_cu_174dc9dd_2214434cuda3std6ranges3__45__cpo4prevE,@object
	.size		_ZN41_INTERNAL_c30f1795_4_k_cu_174dc9dd_2214434cuda3std6ranges3__45__cpo4prevE,(_ZN41_INTERNAL_c30f1795_4_k_cu_174dc9dd_2214434cuda3std6ranges3__45__cpo9iter_moveE - _ZN41_INTERNAL_c30f1795_4_k_cu_174dc9dd_2214434cuda3std6ranges3__45__cpo4prevE)
_ZN41_INTERNAL_c30f1795_4_k_cu_174dc9dd_2214434cuda3std6ranges3__45__cpo4prevE:
	.zero		1
	.type		_ZN41_INTERNAL_c30f1795_4_k_cu_174dc9dd_2214434cuda3std6ranges3__45__cpo9iter_moveE,@object
	.size		_ZN41_INTERNAL_c30f1795_4_k_cu_174dc9dd_2214434cuda3std6ranges3__45__cpo9iter_moveE,(_ZN41_INTERNAL_c30f1795_4_k_cu_174dc9dd_2214436thrust24THRUST_300001_SM_1000_NS6system6detail10sequential3seqE - _ZN41_INTERNAL_c30f1795_4_k_cu_174dc9dd_2214434cuda3std6ranges3__45__cpo9iter_moveE)
_ZN41_INTERNAL_c30f1795_4_k_cu_174dc9dd_2214434cuda3std6ranges3__45__cpo9iter_moveE:
	.zero		1
	.type		_ZN41_INTERNAL_c30f1795_4_k_cu_174dc9dd_2214436thrust24THRUST_300001_SM_1000_NS6system6detail10sequential3seqE,@object
	.size		_ZN41_INTERNAL_c30f1795_4_k_cu_174dc9dd_2214436thrust24THRUST_300001_SM_1000_NS6system6detail10sequential3seqE,(.L_31 - _ZN41_INTERNAL_c30f1795_4_k_cu_174dc9dd_2214436thrust24THRUST_300001_SM_1000_NS6system6detail10sequential3seqE)
_ZN41_INTERNAL_c30f1795_4_k_cu_174dc9dd_2214436thrust24THRUST_300001_SM_1000_NS6system6detail10sequential3seqE:
	.zero		1
.L_31:


//--------------------- .nv.constant0._ZN3cub18CUB_300001_SM_10006detail11EmptyKernelIvEEvv --------------------------
	.section	.nv.constant0._ZN3cub18CUB_300001_SM_10006detail11EmptyKernelIvEEvv,"a",@progbits
	.sectionflags	@""
	.align	4
.nv.constant0._ZN3cub18CUB_300001_SM_10006detail11EmptyKernelIvEEvv:
	.zero		896


//--------------------- SYMBOLS --------------------------

	.type		.nv.reservedSmem.offset0,@object
	.size		.nv.reservedSmem.offset0,0x4
